//
// Generated by NVIDIA NVVM Compiler
//
// Compiler Build ID: CL-36424714
// Cuda compilation tools, release 13.0, V13.0.88
// Based on NVVM 20.0.0
//

.version 9.0
.target sm_100
.address_size 64

	// .globl	_Z9kernel_BSIfEvPKT_S2_Pmmm
// _ZZ10kernel_BS4IfEvPKT_S2_PmmmE1k has been demoted

.visible .entry _Z9kernel_BSIfEvPKT_S2_Pmmm(
	.param .u64 .ptr .align 1 _Z9kernel_BSIfEvPKT_S2_Pmmm_param_0,
	.param .u64 .ptr .align 1 _Z9kernel_BSIfEvPKT_S2_Pmmm_param_1,
	.param .u64 .ptr .align 1 _Z9kernel_BSIfEvPKT_S2_Pmmm_param_2,
	.param .u64 _Z9kernel_BSIfEvPKT_S2_Pmmm_param_3,
	.param .u64 _Z9kernel_BSIfEvPKT_S2_Pmmm_param_4
)
{
	.reg .pred 	%p<5>;
	.reg .b32 	%r<5>;
	.reg .b32 	%f<3>;
	.reg .b64 	%rd<31>;

	ld.param.u64 	%rd10, [_Z9kernel_BSIfEvPKT_S2_Pmmm_param_0];
	ld.param.u64 	%rd11, [_Z9kernel_BSIfEvPKT_S2_Pmmm_param_1];
	ld.param.u64 	%rd12, [_Z9kernel_BSIfEvPKT_S2_Pmmm_param_2];
	ld.param.u64 	%rd14, [_Z9kernel_BSIfEvPKT_S2_Pmmm_param_3];
	ld.param.u64 	%rd27, [_Z9kernel_BSIfEvPKT_S2_Pmmm_param_4];
	mov.u32 	%r1, %ctaid.x;
	mov.u32 	%r2, %ntid.x;
	mov.u32 	%r3, %tid.x;
	mad.lo.s32 	%r4, %r1, %r2, %r3;
	cvt.u64.u32 	%rd1, %r4;
	setp.le.u64 	%p1, %rd14, %rd1;
	@%p1 bra 	$L__BB0_5;
	cvta.to.global.u64 	%rd16, %rd11;
	shl.b64 	%rd17, %rd1, 2;
	add.s64 	%rd18, %rd16, %rd17;
	ld.global.nc.f32 	%f1, [%rd18];
	setp.lt.u64 	%p2, %rd27, 2;
	mov.b64 	%rd30, 0;
	@%p2 bra 	$L__BB0_4;
	cvta.to.global.u64 	%rd2, %rd10;
	mov.b64 	%rd30, 0;
	mov.u64 	%rd28, %rd27;
$L__BB0_3:
	shr.u64 	%rd20, %rd27, 1;
	add.s64 	%rd21, %rd20, %rd30;
	shl.b64 	%rd22, %rd21, 2;
	add.s64 	%rd23, %rd2, %rd22;
	ld.global.nc.f32 	%f2, [%rd23];
	setp.lt.f32 	%p3, %f1, %f2;
	selp.b64 	%rd30, %rd30, %rd21, %p3;
	selp.b64 	%rd28, %rd21, %rd28, %p3;
	sub.s64 	%rd27, %rd28, %rd30;
	setp.gt.u64 	%p4, %rd27, 1;
	@%p4 bra 	$L__BB0_3;
$L__BB0_4:
	cvta.to.global.u64 	%rd24, %rd12;
	shl.b64 	%rd25, %rd1, 3;
	add.s64 	%rd26, %rd24, %rd25;
	st.global.u64 	[%rd26], %rd30;
$L__BB0_5:
	ret;

}
	// .globl	_Z10kernel_BS2IfEvPKT_S2_Pmmm
.visible .entry _Z10kernel_BS2IfEvPKT_S2_Pmmm(
	.param .u64 .ptr .align 1 _Z10kernel_BS2IfEvPKT_S2_Pmmm_param_0,
	.param .u64 .ptr .align 1 _Z10kernel_BS2IfEvPKT_S2_Pmmm_param_1,
	.param .u64 .ptr .align 1 _Z10kernel_BS2IfEvPKT_S2_Pmmm_param_2,
	.param .u64 _Z10kernel_BS2IfEvPKT_S2_Pmmm_param_3,
	.param .u64 _Z10kernel_BS2IfEvPKT_S2_Pmmm_param_4
)
{
	.reg .pred 	%p<8>;
	.reg .b32 	%r<10>;
	.reg .b32 	%f<4>;
	.reg .b64 	%rd<33>;

	ld.param.u64 	%rd15, [_Z10kernel_BS2IfEvPKT_S2_Pmmm_param_0];
	ld.param.u64 	%rd12, [_Z10kernel_BS2IfEvPKT_S2_Pmmm_param_1];
	ld.param.u64 	%rd13, [_Z10kernel_BS2IfEvPKT_S2_Pmmm_param_2];
	ld.param.u64 	%rd16, [_Z10kernel_BS2IfEvPKT_S2_Pmmm_param_3];
	ld.param.u64 	%rd14, [_Z10kernel_BS2IfEvPKT_S2_Pmmm_param_4];
	cvta.to.global.u64 	%rd1, %rd15;
	mov.u32 	%r3, %ctaid.x;
	mov.u32 	%r4, %ntid.x;
	mov.u32 	%r5, %tid.x;
	mad.lo.s32 	%r6, %r3, %r4, %r5;
	cvt.u64.u32 	%rd2, %r6;
	setp.le.u64 	%p1, %rd16, %rd2;
	@%p1 bra 	$L__BB1_8;
	mov.b32 	%r9, 0;
$L__BB1_2:
	mov.u32 	%r1, %r9;
	shr.u64 	%rd17, %rd14, %r1;
	setp.ne.s64 	%p2, %rd17, 0;
	add.s32 	%r9, %r1, 1;
	@%p2 bra 	$L__BB1_2;
	add.s32 	%r8, %r1, -1;
	mov.b64 	%rd18, 1;
	shl.b64 	%rd29, %rd18, %r8;
	cvta.to.global.u64 	%rd19, %rd12;
	shl.b64 	%rd20, %rd2, 2;
	add.s64 	%rd21, %rd19, %rd20;
	ld.global.nc.f32 	%f1, [%rd21];
	shl.b64 	%rd22, %rd29, 2;
	add.s64 	%rd23, %rd1, %rd22;
	ld.global.nc.f32 	%f2, [%rd23];
	setp.le.f32 	%p3, %f2, %f1;
	selp.b64 	%rd31, %rd29, 0, %p3;
	setp.eq.s32 	%p4, %r8, 0;
	@%p4 bra 	$L__BB1_7;
$L__BB1_4:
	shr.u64 	%rd7, %rd29, 1;
	or.b64  	%rd8, %rd31, %rd7;
	setp.ge.u64 	%p5, %rd8, %rd14;
	@%p5 bra 	$L__BB1_6;
	shl.b64 	%rd24, %rd8, 2;
	add.s64 	%rd25, %rd1, %rd24;
	ld.global.nc.f32 	%f3, [%rd25];
	setp.ge.f32 	%p6, %f1, %f3;
	selp.b64 	%rd31, %rd8, %rd31, %p6;
$L__BB1_6:
	setp.gt.u64 	%p7, %rd29, 3;
	mov.u64 	%rd29, %rd7;
	@%p7 bra 	$L__BB1_4;
$L__BB1_7:
	cvta.to.global.u64 	%rd26, %rd13;
	shl.b64 	%rd27, %rd2, 3;
	add.s64 	%rd28, %rd26, %rd27;
	st.global.u64 	[%rd28], %rd31;
$L__BB1_8:
	ret;

}
	// .globl	_Z10kernel_BS3IfEvPKT_S2_Pmmm
.visible .entry _Z10kernel_BS3IfEvPKT_S2_Pmmm(
	.param .u64 .ptr .align 1 _Z10kernel_BS3IfEvPKT_S2_Pmmm_param_0,
	.param .u64 .ptr .align 1 _Z10kernel_BS3IfEvPKT_S2_Pmmm_param_1,
	.param .u64 .ptr .align 1 _Z10kernel_BS3IfEvPKT_S2_Pmmm_param_2,
	.param .u64 _Z10kernel_BS3IfEvPKT_S2_Pmmm_param_3,
	.param .u64 _Z10kernel_BS3IfEvPKT_S2_Pmmm_param_4
)
{
	.reg .pred 	%p<7>;
	.reg .b32 	%r<10>;
	.reg .b32 	%f<4>;
	.reg .b64 	%rd<32>;

	ld.param.u64 	%rd13, [_Z10kernel_BS3IfEvPKT_S2_Pmmm_param_0];
	ld.param.u64 	%rd10, [_Z10kernel_BS3IfEvPKT_S2_Pmmm_param_1];
	ld.param.u64 	%rd11, [_Z10kernel_BS3IfEvPKT_S2_Pmmm_param_2];
	ld.param.u64 	%rd14, [_Z10kernel_BS3IfEvPKT_S2_Pmmm_param_3];
	ld.param.u64 	%rd12, [_Z10kernel_BS3IfEvPKT_S2_Pmmm_param_4];
	cvta.to.global.u64 	%rd1, %rd13;
	mov.u32 	%r3, %ctaid.x;
	mov.u32 	%r4, %ntid.x;
	mov.u32 	%r5, %tid.x;
	mad.lo.s32 	%r6, %r3, %r4, %r5;
	cvt.u64.u32 	%rd2, %r6;
	setp.le.u64 	%p1, %rd14, %rd2;
	@%p1 bra 	$L__BB2_6;
	mov.b32 	%r9, 0;
$L__BB2_2:
	mov.u32 	%r1, %r9;
	shr.u64 	%rd15, %rd12, %r1;
	setp.ne.s64 	%p2, %rd15, 0;
	add.s32 	%r9, %r1, 1;
	@%p2 bra 	$L__BB2_2;
	add.s32 	%r8, %r1, -1;
	mov.b64 	%rd16, 1;
	shl.b64 	%rd30, %rd16, %r8;
	cvta.to.global.u64 	%rd17, %rd10;
	shl.b64 	%rd18, %rd2, 2;
	add.s64 	%rd19, %rd17, %rd18;
	ld.global.nc.f32 	%f1, [%rd19];
	shl.b64 	%rd20, %rd30, 2;
	add.s64 	%rd21, %rd1, %rd20;
	ld.global.nc.f32 	%f2, [%rd21];
	setp.le.f32 	%p3, %f2, %f1;
	selp.b64 	%rd31, %rd30, 0, %p3;
	setp.eq.s32 	%p4, %r8, 0;
	@%p4 bra 	$L__BB2_5;
$L__BB2_4:
	shr.u64 	%rd7, %rd30, 1;
	or.b64  	%rd22, %rd31, %rd7;
	min.u64 	%rd23, %rd22, %rd12;
	shl.b64 	%rd24, %rd23, 2;
	add.s64 	%rd25, %rd1, %rd24;
	ld.global.nc.f32 	%f3, [%rd25];
	setp.ge.f32 	%p5, %f1, %f3;
	selp.b64 	%rd31, %rd22, %rd31, %p5;
	setp.gt.u64 	%p6, %rd30, 3;
	mov.u64 	%rd30, %rd7;
	@%p6 bra 	$L__BB2_4;
$L__BB2_5:
	cvta.to.global.u64 	%rd26, %rd11;
	shl.b64 	%rd27, %rd2, 3;
	add.s64 	%rd28, %rd26, %rd27;
	st.global.u64 	[%rd28], %rd31;
$L__BB2_6:
	ret;

}
	// .globl	_Z10kernel_BS4IfEvPKT_S2_Pmmm
.visible .entry _Z10kernel_BS4IfEvPKT_S2_Pmmm(
	.param .u64 .ptr .align 1 _Z10kernel_BS4IfEvPKT_S2_Pmmm_param_0,
	.param .u64 .ptr .align 1 _Z10kernel_BS4IfEvPKT_S2_Pmmm_param_1,
	.param .u64 .ptr .align 1 _Z10kernel_BS4IfEvPKT_S2_Pmmm_param_2,
	.param .u64 _Z10kernel_BS4IfEvPKT_S2_Pmmm_param_3,
	.param .u64 _Z10kernel_BS4IfEvPKT_S2_Pmmm_param_4
)
{
	.reg .pred 	%p<8>;
	.reg .b32 	%r<10>;
	.reg .b32 	%f<4>;
	.reg .b64 	%rd<33>;
	// demoted variable
	.shared .align 8 .u64 _ZZ10kernel_BS4IfEvPKT_S2_PmmmE1k;
	ld.param.u64 	%rd13, [_Z10kernel_BS4IfEvPKT_S2_Pmmm_param_0];
	ld.param.u64 	%rd10, [_Z10kernel_BS4IfEvPKT_S2_Pmmm_param_1];
	ld.param.u64 	%rd11, [_Z10kernel_BS4IfEvPKT_S2_Pmmm_param_2];
	ld.param.u64 	%rd14, [_Z10kernel_BS4IfEvPKT_S2_Pmmm_param_3];
	ld.param.u64 	%rd12, [_Z10kernel_BS4IfEvPKT_S2_Pmmm_param_4];
	cvta.to.global.u64 	%rd1, %rd13;
	mov.u32 	%r4, %ctaid.x;
	mov.u32 	%r5, %ntid.x;
	mov.u32 	%r1, %tid.x;
	mad.lo.s32 	%r6, %r4, %r5, %r1;
	cvt.u64.u32 	%rd2, %r6;
	setp.le.u64 	%p1, %rd14, %rd2;
	@%p1 bra 	$L__BB3_8;
	setp.ne.s32 	%p2, %r1, 0;
	@%p2 bra 	$L__BB3_5;
	mov.b32 	%r9, 0;
$L__BB3_3:
	mov.u32 	%r2, %r9;
	shr.u64 	%rd15, %rd12, %r2;
	setp.ne.s64 	%p3, %rd15, 0;
	add.s32 	%r9, %r2, 1;
	@%p3 bra 	$L__BB3_3;
	add.s32 	%r8, %r2, -1;
	mov.b64 	%rd16, 1;
	shl.b64 	%rd17, %rd16, %r8;
	st.shared.u64 	[_ZZ10kernel_BS4IfEvPKT_S2_PmmmE1k], %rd17;
$L__BB3_5:
	bar.sync 	0;
	ld.shared.u64 	%rd31, [_ZZ10kernel_BS4IfEvPKT_S2_PmmmE1k];
	cvta.to.global.u64 	%rd18, %rd10;
	shl.b64 	%rd19, %rd2, 2;
	add.s64 	%rd20, %rd18, %rd19;
	ld.global.nc.f32 	%f1, [%rd20];
	shl.b64 	%rd21, %rd31, 2;
	add.s64 	%rd22, %rd1, %rd21;
	ld.global.nc.f32 	%f2, [%rd22];
	setp.le.f32 	%p4, %f2, %f1;
	selp.b64 	%rd32, %rd31, 0, %p4;
	setp.lt.u64 	%p5, %rd31, 2;
	@%p5 bra 	$L__BB3_7;
$L__BB3_6:
	shr.u64 	%rd7, %rd31, 1;
	or.b64  	%rd23, %rd32, %rd7;
	min.u64 	%rd24, %rd23, %rd12;
	shl.b64 	%rd25, %rd24, 2;
	add.s64 	%rd26, %rd1, %rd25;
	ld.global.nc.f32 	%f3, [%rd26];
	setp.ge.f32 	%p6, %f1, %f3;
	selp.b64 	%rd32, %rd23, %rd32, %p6;
	setp.gt.u64 	%p7, %rd31, 3;
	mov.u64 	%rd31, %rd7;
	@%p7 bra 	$L__BB3_6;
$L__BB3_7:
	cvta.to.global.u64 	%rd27, %rd11;
	shl.b64 	%rd28, %rd2, 3;
	add.s64 	%rd29, %rd27, %rd28;
	st.global.u64 	[%rd29], %rd32;
$L__BB3_8:
	ret;

}


// ===== COMPILED SASS (sm_100) =====

	.target	sm_100

	.elftype	@"ET_EXEC"


//--------------------- .note.nv.tkinfo           --------------------------
	.section	.note.nv.tkinfo,"",@"SHT_NOTE"
	.sectionflags	@"SHF_NOTE_NV_TKINFO"
	.tkinfo
        /*0018*/ 	.word	0x00000002
        /*0030*/ 	.string	""
        /*0030*/ 	.string	"ptxas"
        /*0030*/ 	.string	"Cuda compilation tools, release 13.0, V13.0.88"
        /*0030*/ 	.string	"Build cuda_13.0.r13.0/compiler.36424714_0"
        /*0030*/ 	.string	"-arch sm_100 -m 64 "



//--------------------- .note.nv.cuinfo           --------------------------
	.section	.note.nv.cuinfo,"",@"SHT_NOTE"
	.sectionflags	@"SHF_NOTE_NV_CUINFO"
        /*0018*/ 	.short	0x0002
        /*001a*/ 	.short	0x0064
        /*001c*/ 	.short	0x0082
	.zero		2


//--------------------- .nv.info                  --------------------------
	.section	.nv.info,"",@"SHT_CUDA_INFO"
	.align	4


	//----- nvinfo : EIATTR_REGCOUNT
	.align		4
        /*0000*/ 	.byte	0x04, 0x2f
        /*0002*/ 	.short	(.L_1 - .L_0)
	.align		4
.L_0:
        /*0004*/ 	.word	index@(_Z9kernel_BSIfEvPKT_S2_Pmmm)
        /*0008*/ 	.word	0x0000000e


	//----- nvinfo : EIATTR_FRAME_SIZE
	.align		4
.L_1:
        /*000c*/ 	.byte	0x04, 0x11
        /*000e*/ 	.short	(.L_3 - .L_2)
	.align		4
.L_2:
        /*0010*/ 	.word	index@(_Z9kernel_BSIfEvPKT_S2_Pmmm)
        /*0014*/ 	.word	0x00000000


	//----- nvinfo : EIATTR_REGCOUNT
	.align		4
.L_3:
        /*0018*/ 	.byte	0x04, 0x2f
        /*001a*/ 	.short	(.L_5 - .L_4)
	.align		4
.L_4:
        /*001c*/ 	.word	index@(_Z10kernel_BS2IfEvPKT_S2_Pmmm)
        /*0020*/ 	.word	0x0000000f


	//----- nvinfo : EIATTR_FRAME_SIZE
	.align		4
.L_5:
        /*0024*/ 	.byte	0x04, 0x11
        /*0026*/ 	.short	(.L_7 - .L_6)
	.align		4
.L_6:
        /*0028*/ 	.word	index@(_Z10kernel_BS2IfEvPKT_S2_Pmmm)
        /*002c*/ 	.word	0x00000000


	//----- nvinfo : EIATTR_REGCOUNT
	.align		4
.L_7:
        /*0030*/ 	.byte	0x04, 0x2f
        /*0032*/ 	.short	(.L_9 - .L_8)
	.align		4
.L_8:
        /*0034*/ 	.word	index@(_Z10kernel_BS3IfEvPKT_S2_Pmmm)
        /*0038*/ 	.word	0x00000012


	//----- nvinfo : EIATTR_FRAME_SIZE
	.align		4
.L_9:
        /*003c*/ 	.byte	0x04, 0x11
        /*003e*/ 	.short	(.L_11 - .L_10)
	.align		4
.L_10:
        /*0040*/ 	.word	index@(_Z10kernel_BS3IfEvPKT_S2_Pmmm)
        /*0044*/ 	.word	0x00000000


	//----- nvinfo : EIATTR_REGCOUNT
	.align		4
.L_11:
        /*0048*/ 	.byte	0x04, 0x2f
        /*004a*/ 	.short	(.L_13 - .L_12)
	.align		4
.L_12:
        /*004c*/ 	.word	index@(_Z10kernel_BS4IfEvPKT_S2_Pmmm)
        /*0050*/ 	.word	0x00000010


	//----- nvinfo : EIATTR_FRAME_SIZE
	.align		4
.L_13:
        /*0054*/ 	.byte	0x04, 0x11
        /*0056*/ 	.short	(.L_15 - .L_14)
	.align		4
.L_14:
        /*0058*/ 	.word	index@(_Z10kernel_BS4IfEvPKT_S2_Pmmm)
        /*005c*/ 	.word	0x00000000


	//----- nvinfo : EIATTR_MIN_STACK_SIZE
	.align		4
.L_15:
        /*0060*/ 	.byte	0x04, 0x12
        /*0062*/ 	.short	(.L_17 - .L_16)
	.align		4
.L_16:
        /*0064*/ 	.word	index@(_Z10kernel_BS4IfEvPKT_S2_Pmmm)
        /*0068*/ 	.word	0x00000000


	//----- nvinfo : EIATTR_MIN_STACK_SIZE
	.align		4
.L_17:
        /*006c*/ 	.byte	0x04, 0x12
        /*006e*/ 	.short	(.L_19 - .L_18)
	.align		4
.L_18:
        /*0070*/ 	.word	index@(_Z10kernel_BS3IfEvPKT_S2_Pmmm)
        /*0074*/ 	.word	0x00000000


	//----- nvinfo : EIATTR_MIN_STACK_SIZE
	.align		4
.L_19:
        /*0078*/ 	.byte	0x04, 0x12
        /*007a*/ 	.short	(.L_21 - .L_20)
	.align		4
.L_20:
        /*007c*/ 	.word	index@(_Z10kernel_BS2IfEvPKT_S2_Pmmm)
        /*0080*/ 	.word	0x00000000


	//----- nvinfo : EIATTR_MIN_STACK_SIZE
	.align		4
.L_21:
        /*0084*/ 	.byte	0x04, 0x12
        /*0086*/ 	.short	(.L_23 - .L_22)
	.align		4
.L_22:
        /*0088*/ 	.word	index@(_Z9kernel_BSIfEvPKT_S2_Pmmm)
        /*008c*/ 	.word	0x00000000
.L_23:


//--------------------- .nv.compat                --------------------------
	.section	.nv.compat,"",@"SHT_CUDA_COMPAT_INFO"
	.align	4
        /*0000*/ 	.byte	0x02, 0x09, 0x00, 0x00, 0x02, 0x02, 0x01, 0x00, 0x02, 0x05, 0x05, 0x00, 0x03, 0x07, 0x01, 0x01
        /*0010*/ 	.byte	0x02, 0x03, 0x00, 0x00, 0x02, 0x06, 0x01, 0x00, 0x04, 0x0b, 0x08, 0x00, 0x09, 0x00, 0x00, 0x00
        /*0020*/ 	.byte	0x00, 0x00, 0x00, 0x00


//--------------------- .nv.info._Z10kernel_BS4IfEvPKT_S2_Pmmm --------------------------
	.section	.nv.info._Z10kernel_BS4IfEvPKT_S2_Pmmm,"",@"SHT_CUDA_INFO"
	.sectionflags	@""
	.align	4


	//----- nvinfo : EIATTR_CUDA_API_VERSION
	.align		4
        /*0000*/ 	.byte	0x04, 0x37
        /*0002*/ 	.short	(.L_25 - .L_24)
.L_24:
        /*0004*/ 	.word	0x00000082


	//----- nvinfo : EIATTR_KPARAM_INFO
	.align		4
.L_25:
        /*0008*/ 	.byte	0x04, 0x17
        /*000a*/ 	.short	(.L_27 - .L_26)
.L_26:
        /*000c*/ 	.word	0x00000000
        /*0010*/ 	.short	0x0004
        /*0012*/ 	.short	0x0020
        /*0014*/ 	.byte	0x00, 0xf0, 0x21, 0x00


	//----- nvinfo : EIATTR_KPARAM_INFO
	.align		4
.L_27:
        /*0018*/ 	.byte	0x04, 0x17
        /*001a*/ 	.short	(.L_29 - .L_28)
.L_28:
        /*001c*/ 	.word	0x00000000
        /*0020*/ 	.short	0x0003
        /*0022*/ 	.short	0x0018
        /*0024*/ 	.byte	0x00, 0xf0, 0x21, 0x00


	//----- nvinfo : EIATTR_KPARAM_INFO
	.align		4
.L_29:
        /*0028*/ 	.byte	0x04, 0x17
        /*002a*/ 	.short	(.L_31 - .L_30)
.L_30:
        /*002c*/ 	.word	0x00000000
        /*0030*/ 	.short	0x0002
        /*0032*/ 	.short	0x0010
        /*0034*/ 	.byte	0x00, 0xf5, 0x21, 0x00


	//----- nvinfo : EIATTR_KPARAM_INFO
	.align		4
.L_31:
        /*0038*/ 	.byte	0x04, 0x17
        /*003a*/ 	.short	(.L_33 - .L_32)
.L_32:
        /*003c*/ 	.word	0x00000000
        /*0040*/ 	.short	0x0001
        /*0042*/ 	.short	0x0008
        /*0044*/ 	.byte	0x00, 0xf5, 0x21, 0x00


	//----- nvinfo : EIATTR_KPARAM_INFO
	.align		4
.L_33:
        /*0048*/ 	.byte	0x04, 0x17
        /*004a*/ 	.short	(.L_35 - .L_34)
.L_34:
        /*004c*/ 	.word	0x00000000
        /*0050*/ 	.short	0x0000
        /*0052*/ 	.short	0x0000
        /*0054*/ 	.byte	0x00, 0xf5, 0x21, 0x00


	//----- nvinfo : EIATTR_SPARSE_MMA_MASK
	.align		4
.L_35:
        /*0058*/ 	.byte	0x03, 0x50
        /*005a*/ 	.short	0x0000


	//----- nvinfo : EIATTR_MAXREG_COUNT
	.align		4
        /*005c*/ 	.byte	0x03, 0x1b
        /*005e*/ 	.short	0x00ff


	//----- nvinfo : EIATTR_NUM_BARRIERS
	.align		4
        /*0060*/ 	.byte	0x02, 0x4c
        /*0062*/ 	.byte	0x01
	.zero		1


	//----- nvinfo : EIATTR_MERCURY_ISA_VERSION
	.align		4
        /*0064*/ 	.byte	0x03, 0x5f
        /*0066*/ 	.short	0x0101


	//----- nvinfo : EIATTR_VRC_CTA_INIT_COUNT
	.align		4
        /*0068*/ 	.byte	0x02, 0x4a
	.zero		1
	.zero		1


	//----- nvinfo : EIATTR_EXIT_INSTR_OFFSETS
	.align		4
        /*006c*/ 	.byte	0x04, 0x1c
        /*006e*/ 	.short	(.L_37 - .L_36)


	//   ....[0]....
.L_36:
        /*0070*/ 	.word	0x00000080


	//   ....[1]....
        /*0074*/ 	.word	0x000004d0


	//----- nvinfo : EIATTR_CRS_STACK_SIZE
	.align		4
.L_37:
        /*0078*/ 	.byte	0x04, 0x1e
        /*007a*/ 	.short	(.L_39 - .L_38)
.L_38:
        /*007c*/ 	.word	0x00000000


	//----- nvinfo : EIATTR_CBANK_PARAM_SIZE
	.align		4
.L_39:
        /*0080*/ 	.byte	0x03, 0x19
        /*0082*/ 	.short	0x0028


	//----- nvinfo : EIATTR_PARAM_CBANK
	.align		4
        /*0084*/ 	.byte	0x04, 0x0a
        /*0086*/ 	.short	(.L_41 - .L_40)
	.align		4
.L_40:
        /*0088*/ 	.word	index@(.nv.constant0._Z10kernel_BS4IfEvPKT_S2_Pmmm)
        /*008c*/ 	.short	0x0380
        /*008e*/ 	.short	0x0028


	//----- nvinfo : EIATTR_SW_WAR
	.align		4
.L_41:
        /*0090*/ 	.byte	0x04, 0x36
        /*0092*/ 	.short	(.L_43 - .L_42)
.L_42:
        /*0094*/ 	.word	0x00000008
.L_43:


//--------------------- .nv.info._Z10kernel_BS3IfEvPKT_S2_Pmmm --------------------------
	.section	.nv.info._Z10kernel_BS3IfEvPKT_S2_Pmmm,"",@"SHT_CUDA_INFO"
	.sectionflags	@""
	.align	4


	//----- nvinfo : EIATTR_CUDA_API_VERSION
	.align		4
        /*0000*/ 	.byte	0x04, 0x37
        /*0002*/ 	.short	(.L_45 - .L_44)
.L_44:
        /*0004*/ 	.word	0x00000082


	//----- nvinfo : EIATTR_KPARAM_INFO
	.align		4
.L_45:
        /*0008*/ 	.byte	0x04, 0x17
        /*000a*/ 	.short	(.L_47 - .L_46)
.L_46:
        /*000c*/ 	.word	0x00000000
        /*0010*/ 	.short	0x0004
        /*0012*/ 	.short	0x0020
        /*0014*/ 	.byte	0x00, 0xf0, 0x21, 0x00


	//----- nvinfo : EIATTR_KPARAM_INFO
	.align		4
.L_47:
        /*0018*/ 	.byte	0x04, 0x17
        /*001a*/ 	.short	(.L_49 - .L_48)
.L_48:
        /*001c*/ 	.word	0x00000000
        /*0020*/ 	.short	0x0003
        /*0022*/ 	.short	0x0018
        /*0024*/ 	.byte	0x00, 0xf0, 0x21, 0x00


	//----- nvinfo : EIATTR_KPARAM_INFO
	.align		4
.L_49:
        /*0028*/ 	.byte	0x04, 0x17
        /*002a*/ 	.short	(.L_51 - .L_50)
.L_50:
        /*002c*/ 	.word	0x00000000
        /*0030*/ 	.short	0x0002
        /*0032*/ 	.short	0x0010
        /*0034*/ 	.byte	0x00, 0xf5, 0x21, 0x00


	//----- nvinfo : EIATTR_KPARAM_INFO
	.align		4
.L_51:
        /*0038*/ 	.byte	0x04, 0x17
        /*003a*/ 	.short	(.L_53 - .L_52)
.L_52:
        /*003c*/ 	.word	0x00000000
        /*0040*/ 	.short	0x0001
        /*0042*/ 	.short	0x0008
        /*0044*/ 	.byte	0x00, 0xf5, 0x21, 0x00


	//----- nvinfo : EIATTR_KPARAM_INFO
	.align		4
.L_53:
        /*0048*/ 	.byte	0x04, 0x17
        /*004a*/ 	.short	(.L_55 - .L_54)
.L_54:
        /*004c*/ 	.word	0x00000000
        /*0050*/ 	.short	0x0000
        /*0052*/ 	.short	0x0000
        /*0054*/ 	.byte	0x00, 0xf5, 0x21, 0x00


	//----- nvinfo : EIATTR_SPARSE_MMA_MASK
	.align		4
.L_55:
        /*0058*/ 	.byte	0x03, 0x50
        /*005a*/ 	.short	0x0000


	//----- nvinfo : EIATTR_MAXREG_COUNT
	.align		4
        /*005c*/ 	.byte	0x03, 0x1b
        /*005e*/ 	.short	0x00ff


	//----- nvinfo : EIATTR_MERCURY_ISA_VERSION
	.align		4
        /*0060*/ 	.byte	0x03, 0x5f
        /*0062*/ 	.short	0x0101


	//----- nvinfo : EIATTR_VRC_CTA_INIT_COUNT
	.align		4
        /*0064*/ 	.byte	0x02, 0x4a
	.zero		1
	.zero		1


	//----- nvinfo : EIATTR_EXIT_INSTR_OFFSETS
	.align		4
        /*0068*/ 	.byte	0x04, 0x1c
        /*006a*/ 	.short	(.L_57 - .L_56)


	//   ....[0]....
.L_56:
        /*006c*/ 	.word	0x00000080


	//   ....[1]....
        /*0070*/ 	.word	0x000003d0


	//----- nvinfo : EIATTR_CBANK_PARAM_SIZE
	.align		4
.L_57:
        /*0074*/ 	.byte	0x03, 0x19
        /*0076*/ 	.short	0x0028


	//----- nvinfo : EIATTR_PARAM_CBANK
	.align		4
        /*0078*/ 	.byte	0x04, 0x0a
        /*007a*/ 	.short	(.L_59 - .L_58)
	.align		4
.L_58:
        /*007c*/ 	.word	index@(.nv.constant0._Z10kernel_BS3IfEvPKT_S2_Pmmm)
        /*0080*/ 	.short	0x0380
        /*0082*/ 	.short	0x0028


	//----- nvinfo : EIATTR_SW_WAR
	.align		4
.L_59:
        /*0084*/ 	.byte	0x04, 0x36
        /*0086*/ 	.short	(.L_61 - .L_60)
.L_60:
        /*0088*/ 	.word	0x00000008
.L_61:


//--------------------- .nv.info._Z10kernel_BS2IfEvPKT_S2_Pmmm --------------------------
	.section	.nv.info._Z10kernel_BS2IfEvPKT_S2_Pmmm,"",@"SHT_CUDA_INFO"
	.sectionflags	@""
	.align	4


	//----- nvinfo : EIATTR_CUDA_API_VERSION
	.align		4
        /*0000*/ 	.byte	0x04, 0x37
        /*0002*/ 	.short	(.L_63 - .L_62)
.L_62:
        /*0004*/ 	.word	0x00000082


	//----- nvinfo : EIATTR_KPARAM_INFO
	.align		4
.L_63:
        /*0008*/ 	.byte	0x04, 0x17
        /*000a*/ 	.short	(.L_65 - .L_64)
.L_64:
        /*000c*/ 	.word	0x00000000
        /*0010*/ 	.short	0x0004
        /*0012*/ 	.short	0x0020
        /*0014*/ 	.byte	0x00, 0xf0, 0x21, 0x00


	//----- nvinfo : EIATTR_KPARAM_INFO
	.align		4
.L_65:
        /*0018*/ 	.byte	0x04, 0x17
        /*001a*/ 	.short	(.L_67 - .L_66)
.L_66:
        /*001c*/ 	.word	0x00000000
        /*0020*/ 	.short	0x0003
        /*0022*/ 	.short	0x0018
        /*0024*/ 	.byte	0x00, 0xf0, 0x21, 0x00


	//----- nvinfo : EIATTR_KPARAM_INFO
	.align		4
.L_67:
        /*0028*/ 	.byte	0x04, 0x17
        /*002a*/ 	.short	(.L_69 - .L_68)
.L_68:
        /*002c*/ 	.word	0x00000000
        /*0030*/ 	.short	0x0002
        /*0032*/ 	.short	0x0010
        /*0034*/ 	.byte	0x00, 0xf5, 0x21, 0x00


	//----- nvinfo : EIATTR_KPARAM_INFO
	.align		4
.L_69:
        /*0038*/ 	.byte	0x04, 0x17
        /*003a*/ 	.short	(.L_71 - .L_70)
.L_70:
        /*003c*/ 	.word	0x00000000
        /*0040*/ 	.short	0x0001
        /*0042*/ 	.short	0x0008
        /*0044*/ 	.byte	0x00, 0xf5, 0x21, 0x00


	//----- nvinfo : EIATTR_KPARAM_INFO
	.align		4
.L_71:
        /*0048*/ 	.byte	0x04, 0x17
        /*004a*/ 	.short	(.L_73 - .L_72)
.L_72:
        /*004c*/ 	.word	0x00000000
        /*0050*/ 	.short	0x0000
        /*0052*/ 	.short	0x0000
        /*0054*/ 	.byte	0x00, 0xf5, 0x21, 0x00


	//----- nvinfo : EIATTR_SPARSE_MMA_MASK
	.align		4
.L_73:
        /*0058*/ 	.byte	0x03, 0x50
        /*005a*/ 	.short	0x0000


	//----- nvinfo : EIATTR_MAXREG_COUNT
	.align		4
        /*005c*/ 	.byte	0x03, 0x1b
        /*005e*/ 	.short	0x00ff


	//----- nvinfo : EIATTR_MERCURY_ISA_VERSION
	.align		4
        /*0060*/ 	.byte	0x03, 0x5f
        /*0062*/ 	.short	0x0101


	//----- nvinfo : EIATTR_VRC_CTA_INIT_COUNT
	.align		4
        /*0064*/ 	.byte	0x02, 0x4a
	.zero		1
	.zero		1


	//----- nvinfo : EIATTR_EXIT_INSTR_OFFSETS
	.align		4
        /*0068*/ 	.byte	0x04, 0x1c
        /*006a*/ 	.short	(.L_75 - .L_74)


	//   ....[0]....
.L_74:
        /*006c*/ 	.word	0x00000080


	//   ....[1]....
        /*0070*/ 	.word	0x000003f0


	//----- nvinfo : EIATTR_CBANK_PARAM_SIZE
	.align		4
.L_75:
        /*0074*/ 	.byte	0x03, 0x19
        /*0076*/ 	.short	0x0028


	//----- nvinfo : EIATTR_PARAM_CBANK
	.align		4
        /*0078*/ 	.byte	0x04, 0x0a
        /*007a*/ 	.short	(.L_77 - .L_76)
	.align		4
.L_76:
        /*007c*/ 	.word	index@(.nv.constant0._Z10kernel_BS2IfEvPKT_S2_Pmmm)
        /*0080*/ 	.short	0x0380
        /*0082*/ 	.short	0x0028


	//----- nvinfo : EIATTR_SW_WAR
	.align		4
.L_77:
        /*0084*/ 	.byte	0x04, 0x36
        /*0086*/ 	.short	(.L_79 - .L_78)
.L_78:
        /*0088*/ 	.word	0x00000008
.L_79:


//--------------------- .nv.info._Z9kernel_BSIfEvPKT_S2_Pmmm --------------------------
	.section	.nv.info._Z9kernel_BSIfEvPKT_S2_Pmmm,"",@"SHT_CUDA_INFO"
	.sectionflags	@""
	.align	4


	//----- nvinfo : EIATTR_CUDA_API_VERSION
	.align		4
        /*0000*/ 	.byte	0x04, 0x37
        /*0002*/ 	.short	(.L_81 - .L_80)
.L_80:
        /*0004*/ 	.word	0x00000082


	//----- nvinfo : EIATTR_KPARAM_INFO
	.align		4
.L_81:
        /*0008*/ 	.byte	0x04, 0x17
        /*000a*/ 	.short	(.L_83 - .L_82)
.L_82:
        /*000c*/ 	.word	0x00000000
        /*0010*/ 	.short	0x0004
        /*0012*/ 	.short	0x0020
        /*0014*/ 	.byte	0x00, 0xf0, 0x21, 0x00


	//----- nvinfo : EIATTR_KPARAM_INFO
	.align		4
.L_83:
        /*0018*/ 	.byte	0x04, 0x17
        /*001a*/ 	.short	(.L_85 - .L_84)
.L_84:
        /*001c*/ 	.word	0x00000000
        /*0020*/ 	.short	0x0003
        /*0022*/ 	.short	0x0018
        /*0024*/ 	.byte	0x00, 0xf0, 0x21, 0x00


	//----- nvinfo : EIATTR_KPARAM_INFO
	.align		4
.L_85:
        /*0028*/ 	.byte	0x04, 0x17
        /*002a*/ 	.short	(.L_87 - .L_86)
.L_86:
        /*002c*/ 	.word	0x00000000
        /*0030*/ 	.short	0x0002
        /*0032*/ 	.short	0x0010
        /*0034*/ 	.byte	0x00, 0xf5, 0x21, 0x00


	//----- nvinfo : EIATTR_KPARAM_INFO
	.align		4
.L_87:
        /*0038*/ 	.byte	0x04, 0x17
        /*003a*/ 	.short	(.L_89 - .L_88)
.L_88:
        /*003c*/ 	.word	0x00000000
        /*0040*/ 	.short	0x0001
        /*0042*/ 	.short	0x0008
        /*0044*/ 	.byte	0x00, 0xf5, 0x21, 0x00


	//----- nvinfo : EIATTR_KPARAM_INFO
	.align		4
.L_89:
        /*0048*/ 	.byte	0x04, 0x17
        /*004a*/ 	.short	(.L_91 - .L_90)
.L_90:
        /*004c*/ 	.word	0x00000000
        /*0050*/ 	.short	0x0000
        /*0052*/ 	.short	0x0000
        /*0054*/ 	.byte	0x00, 0xf5, 0x21, 0x00


	//----- nvinfo : EIATTR_SPARSE_MMA_MASK
	.align		4
.L_91:
        /*0058*/ 	.byte	0x03, 0x50
        /*005a*/ 	.short	0x0000


	//----- nvinfo : EIATTR_MAXREG_COUNT
	.align		4
        /*005c*/ 	.byte	0x03, 0x1b
        /*005e*/ 	.short	0x00ff


	//----- nvinfo : EIATTR_MERCURY_ISA_VERSION
	.align		4
        /*0060*/ 	.byte	0x03, 0x5f
        /*0062*/ 	.short	0x0101


	//----- nvinfo : EIATTR_VRC_CTA_INIT_COUNT
	.align		4
        /*0064*/ 	.byte	0x02, 0x4a
	.zero		1
	.zero		1


	//----- nvinfo : EIATTR_EXIT_INSTR_OFFSETS
	.align		4
        /*0068*/ 	.byte	0x04, 0x1c
        /*006a*/ 	.short	(.L_93 - .L_92)


	//   ....[0]....
.L_92:
        /*006c*/ 	.word	0x00000080


	//   ....[1]....
        /*0070*/ 	.word	0x00000330


	//----- nvinfo : EIATTR_CRS_STACK_SIZE
	.align		4
.L_93:
        /*0074*/ 	.byte	0x04, 0x1e
        /*0076*/ 	.short	(.L_95 - .L_94)
.L_94:
        /*0078*/ 	.word	0x00000000


	//----- nvinfo : EIATTR_CBANK_PARAM_SIZE
	.align		4
.L_95:
        /*007c*/ 	.byte	0x03, 0x19
        /*007e*/ 	.short	0x0028


	//----- nvinfo : EIATTR_PARAM_CBANK
	.align		4
        /*0080*/ 	.byte	0x04, 0x0a
        /*0082*/ 	.short	(.L_97 - .L_96)
	.align		4
.L_96:
        /*0084*/ 	.word	index@(.nv.constant0._Z9kernel_BSIfEvPKT_S2_Pmmm)
        /*0088*/ 	.short	0x0380
        /*008a*/ 	.short	0x0028


	//----- nvinfo : EIATTR_SW_WAR
	.align		4
.L_97:
        /*008c*/ 	.byte	0x04, 0x36
        /*008e*/ 	.short	(.L_99 - .L_98)
.L_98:
        /*0090*/ 	.word	0x00000008
.L_99:


//--------------------- .nv.callgraph             --------------------------
	.section	.nv.callgraph,"",@"SHT_CUDA_CALLGRAPH"
	.align	4
	.sectionentsize	8
	.align		4
        /*0000*/ 	.word	0x00000000
	.align		4
        /*0004*/ 	.word	0xffffffff
	.align		4
        /*0008*/ 	.word	0x00000000
	.align		4
        /*000c*/ 	.word	0xfffffffe
	.align		4
        /*0010*/ 	.word	0x00000000
	.align		4
        /*0014*/ 	.word	0xfffffffd
	.align		4
        /*0018*/ 	.word	0x00000000
	.align		4
        /*001c*/ 	.word	0xfffffffc


//--------------------- .text._Z10kernel_BS4IfEvPKT_S2_Pmmm --------------------------
	.section	.text._Z10kernel_BS4IfEvPKT_S2_Pmmm,"ax",@progbits
	.align	128
        .global         _Z10kernel_BS4IfEvPKT_S2_Pmmm
        .type           _Z10kernel_BS4IfEvPKT_S2_Pmmm,@function
        .size           _Z10kernel_BS4IfEvPKT_S2_Pmmm,(.L_x_17 - _Z10kernel_BS4IfEvPKT_S2_Pmmm)
        .other          _Z10kernel_BS4IfEvPKT_S2_Pmmm,@"STO_CUDA_ENTRY STV_DEFAULT"
_Z10kernel_BS4IfEvPKT_S2_Pmmm:
.text._Z10kernel_BS4IfEvPKT_S2_Pmmm:
[----:B------:R-:W-:Y:S01]  /*0000*/  LDC R1, c[0x0][0x37c] ;  /* 0x0000df00ff017b82 */ /* 0x000fe20000000800 */
[----:B------:R-:W0:Y:S07]  /*0010*/  S2R R3, SR_TID.X ;  /* 0x0000000000037919 */ /* 0x000e2e0000002100 */
[----:B------:R-:W0:Y:S01]  /*0020*/  S2UR UR4, SR_CTAID.X ;  /* 0x00000000000479c3 */ /* 0x000e220000002500 */
[----:B------:R-:W1:Y:S07]  /*0030*/  LDCU.64 UR6, c[0x0][0x398] ;  /* 0x00007300ff0677ac */ /* 0x000e6e0008000a00 */
[----:B------:R-:W0:Y:S02]  /*0040*/  LDC R0, c[0x0][0x360] ;  /* 0x0000d800ff007b82 */ /* 0x000e240000000800 */
[----:B0-----:R-:W-:-:S05]  /*0050*/  IMAD R0, R0, UR4, R3 ;  /* 0x0000000400007c24 */ /* 0x001fca000f8e0203 */
[----:B-1----:R-:W-:-:S04]  /*0060*/  ISETP.GE.U32.AND P0, PT, R0, UR6, PT ;  /* 0x0000000600007c0c */ /* 0x002fc8000bf06070 */
[----:B------:R-:W-:-:S13]  /*0070*/  ISETP.GE.U32.AND.EX P0, PT, RZ, UR7, PT, P0 ;  /* 0x00000007ff007c0c */ /* 0x000fda000bf06100 */
[----:B------:R-:W-:Y:S05]  /*0080*/  @P0 EXIT ;  /* 0x000000000000094d */ /* 0x000fea0003800000 */
[----:B------:R-:W-:Y:S01]  /*0090*/  ISETP.NE.AND P0, PT, R3, RZ, PT ;  /* 0x000000ff0300720c */ /* 0x000fe20003f05270 */
[----:B------:R-:W0:Y:S01]  /*00a0*/  LDCU.64 UR8, c[0x0][0x358] ;  /* 0x00006b00ff0877ac */ /* 0x000e220008000a00 */
[----:B------:R-:W-:Y:S11]  /*00b0*/  BSSY.RECONVERGENT B0, `(.L_x_0) ;  /* 0x0000015000007945 */ /* 0x000ff60003800200 */
[----:B------:R-:W-:Y:S05]  /*00c0*/  @P0 BRA `(.L_x_1) ;  /* 0x00000000004c0947 */ /* 0x000fea0003800000 */
[----:B------:R-:W1:Y:S01]  /*00d0*/  LDCU.64 UR10, c[0x0][0x3a0] ;  /* 0x00007400ff0a77ac */ /* 0x000e620008000a00 */
[----:B------:R-:W-:-:S05]  /*00e0*/  UMOV UR4, URZ ;  /* 0x000000ff00047c82 */ /* 0x000fca0008000000 */
.L_x_2:
[----:B-1----:R-:W-:Y:S02]  /*00f0*/  USHF.R.U64 UR5, UR10, UR4, UR11 ;  /* 0x000000040a057299 */ /* 0x002fe4000800120b */
[----:B------:R-:W-:Y:S02]  /*0100*/  USHF.R.U32.HI UR7, URZ, UR4, UR11 ;  /* 0x00000004ff077299 */ /* 0x000fe4000801160b */
[----:B------:R-:W-:Y:S01]  /*0110*/  UISETP.NE.U32.AND UP0, UPT, UR5, URZ, UPT ;  /* 0x000000ff0500728c */ /* 0x000fe2000bf05070 */
[----:B------:R-:W-:Y:S01]  /*0120*/  UMOV UR6, UR4 ;  /* 0x0000000400067c82 */ /* 0x000fe20008000000 */
[----:B------:R-:W-:Y:S02]  /*0130*/  UIADD3 UR4, UPT, UPT, UR4, 0x1, URZ ;  /* 0x0000000104047890 */ /* 0x000fe4000fffe0ff */
[----:B------:R-:W-:-:S09]  /*0140*/  UISETP.NE.AND.EX UP0, UPT, UR7, URZ, UPT, UP0 ;  /* 0x000000ff0700728c */ /* 0x000fd2000bf05300 */
[----:B------:R-:W-:Y:S05]  /*0150*/  BRA.U UP0, `(.L_x_2) ;  /* 0xfffffffd00e47547 */ /* 0x000fea000b83ffff */
[----:B------:R-:W1:Y:S01]  /*0160*/  S2UR UR5, SR_CgaCtaId ;  /* 0x00000000000579c3 */ /* 0x000e620000008800 */
[----:B------:R-:W-:-:S03]  /*0170*/  UIADD3 UR4, UPT, UPT, UR6, -0x1, URZ ;  /* 0xffffffff06047890 */ /* 0x000fc6000fffe0ff */
[----:B------:R-:W-:Y:S02]  /*0180*/  UMOV UR6, 0x1 ;  /* 0x0000000100067882 */ /* 0x000fe40000000000 */
[----:B------:R-:W-:Y:S02]  /*0190*/  USHF.L.U32 UR7, UR6, UR4, URZ ;  /* 0x0000000406077299 */ /* 0x000fe400080006ff */
[----:B------:R-:W-:-:S03]  /*01a0*/  USHF.L.U64.HI UR6, UR6, UR4, URZ ;  /* 0x0000000406067299 */ /* 0x000fc600080102ff */
[----:B------:R-:W-:Y:S01]  /*01b0*/  UMOV UR4, 0x400 ;  /* 0x0000040000047882 */ /* 0x000fe20000000000 */
[----:B------:R-:W-:Y:S02]  /*01c0*/  IMAD.U32 R2, RZ, RZ, UR7 ;  /* 0x00000007ff027e24 */ /* 0x000fe4000f8e00ff */
[----:B------:R-:W-:Y:S01]  /*01d0*/  IMAD.U32 R3, RZ, RZ, UR6 ;  /* 0x00000006ff037e24 */ /* 0x000fe2000f8e00ff */
[----:B-1----:R-:W-:-:S09]  /*01e0*/  ULEA UR4, UR5, UR4, 0x18 ;  /* 0x0000000405047291 */ /* 0x002fd2000f8ec0ff */
[----:B------:R1:W-:Y:S03]  /*01f0*/  STS.64 [UR4], R2 ;  /* 0x00000002ff007988 */ /* 0x0003e60008000a04 */
.L_x_1:
[----:B0-----:R-:W-:Y:S05]  /*0200*/  BSYNC.RECONVERGENT B0 ;  /* 0x0000000000007941 */ /* 0x001fea0003800200 */
.L_x_0:
[----:B------:R-:W0:Y:S08]  /*0210*/  S2UR UR5, SR_CgaCtaId ;  /* 0x00000000000579c3 */ /* 0x000e300000008800 */
[----:B------:R-:W-:Y:S06]  /*0220*/  BAR.SYNC.DEFER_BLOCKING 0x0 ;  /* 0x0000000000007b1d */ /* 0x000fec0000010000 */
[----:B------:R-:W-:-:S02]  /*0230*/  UMOV UR4, 0x400 ;  /* 0x0000040000047882 */ /* 0x000fc40000000000 */
[----:B0-----:R-:W-:-:S09]  /*0240*/  ULEA UR4, UR5, UR4, 0x18 ;  /* 0x0000000405047291 */ /* 0x001fd2000f8ec0ff */
[----:B------:R-:W0:Y:S02]  /*0250*/  LDS.64 R12, [UR4] ;  /* 0x00000004ff0c7984 */ /* 0x000e240008000a00 */
[----:B------:R-:W1:Y:S02]  /*0260*/  LDCU.128 UR4, c[0x0][0x380] ;  /* 0x00007000ff0477ac */ /* 0x000e640008000c00 */
[----:B-1----:R-:W-:-:S04]  /*0270*/  LEA R2, P0, R0, UR6, 0x2 ;  /* 0x0000000600027c11 */ /* 0x002fc8000f8010ff */
[----:B------:R-:W-:-:S05]  /*0280*/  LEA.HI.X R3, R0, UR7, RZ, 0x2, P0 ;  /* 0x0000000700037c11 */ /* 0x000fca00080f14ff */
[----:B------:R-:W2:Y:S01]  /*0290*/  LDG.E.CONSTANT R6, desc[UR8][R2.64] ;  /* 0x0000000802067981 */ /* 0x000ea2000c1e9900 */
[----:B0-----:R-:W-:-:S04]  /*02a0*/  LEA R4, P1, R12, UR4, 0x2 ;  /* 0x000000040c047c11 */ /* 0x001fc8000f8210ff */
[----:B------:R-:W-:-:S06]  /*02b0*/  LEA.HI.X R5, R12, UR5, R13, 0x2, P1 ;  /* 0x000000050c057c11 */ /* 0x000fcc00088f140d */
[----:B------:R-:W2:Y:S01]  /*02c0*/  LDG.E.CONSTANT R5, desc[UR8][R4.64] ;  /* 0x0000000804057981 */ /* 0x000ea2000c1e9900 */
[----:B------:R-:W-:-:S04]  /*02d0*/  ISETP.GE.U32.AND P0, PT, R12, 0x2, PT ;  /* 0x000000020c00780c */ /* 0x000fc80003f06070 */
[----:B------:R-:W-:Y:S02]  /*02e0*/  ISETP.GE.U32.AND.EX P0, PT, R13, RZ, PT, P0 ;  /* 0x000000ff0d00720c */ /* 0x000fe40003f06100 */
[----:B--2---:R-:W-:-:S04]  /*02f0*/  FSETP.GTU.AND P1, PT, R5, R6, PT ;  /* 0x000000060500720b */ /* 0x004fc80003f2c000 */
[----:B------:R-:W-:Y:S02]  /*0300*/  SEL R10, R12, RZ, !P1 ;  /* 0x000000ff0c0a7207 */ /* 0x000fe40004800000 */
[----:B------:R-:W-:-:S05]  /*0310*/  SEL R11, R13, RZ, !P1 ;  /* 0x000000ff0d0b7207 */ /* 0x000fca0004800000 */
[----:B------:R-:W-:Y:S05]  /*0320*/  @!P0 BRA `(.L_x_3) ;  /* 0x0000000000508947 */ /* 0x000fea0003800000 */
[----:B------:R-:W0:Y:S02]  /*0330*/  LDCU.64 UR6, c[0x0][0x3a0] ;  /* 0x00007400ff0677ac */ /* 0x000e240008000a00 */
.L_x_4:
[--C-:B------:R-:W-:Y:S02]  /*0340*/  SHF.R.U64 R8, R12, 0x1, R13.reuse ;  /* 0x000000010c087819 */ /* 0x100fe4000000120d */
[----:B------:R-:W-:Y:S02]  /*0350*/  SHF.R.U32.HI R9, RZ, 0x1, R13 ;  /* 0x00000001ff097819 */ /* 0x000fe4000001160d */
[----:B------:R-:W-:Y:S02]  /*0360*/  LOP3.LUT R5, R10, R8, RZ, 0xfc, !PT ;  /* 0x000000080a057212 */ /* 0x000fe400078efcff */
[----:B------:R-:W-:Y:S02]  /*0370*/  LOP3.LUT R7, R11, R9, RZ, 0xfc, !PT ;  /* 0x000000090b077212 */ /* 0x000fe400078efcff */
[----:B0-----:R-:W-:-:S04]  /*0380*/  ISETP.LT.U32.AND P0, PT, R5, UR6, PT ;  /* 0x0000000605007c0c */ /* 0x001fc8000bf01070 */
[----:B------:R-:W-:-:S04]  /*0390*/  ISETP.LT.U32.AND.EX P0, PT, R7, UR7, PT, P0 ;  /* 0x0000000707007c0c */ /* 0x000fc8000bf01100 */
[----:B------:R-:W-:Y:S02]  /*03a0*/  SEL R3, R5, UR6, P0 ;  /* 0x0000000605037c07 */ /* 0x000fe40008000000 */
[----:B------:R-:W-:Y:S02]  /*03b0*/  SEL R4, R7, UR7, P0 ;  /* 0x0000000707047c07 */ /* 0x000fe40008000000 */
[----:B------:R-:W-:-:S04]  /*03c0*/  LEA R2, P0, R3, UR4, 0x2 ;  /* 0x0000000403027c11 */ /* 0x000fc8000f8010ff */
[----:B------:R-:W-:-:S06]  /*03d0*/  LEA.HI.X R3, R3, UR5, R4, 0x2, P0 ;  /* 0x0000000503037c11 */ /* 0x000fcc00080f1404 */
[----:B------:R-:W2:Y:S01]  /*03e0*/  LDG.E.CONSTANT R3, desc[UR8][R2.64] ;  /* 0x0000000802037981 */ /* 0x000ea2000c1e9900 */
[----:B------:R-:W-:Y:S01]  /*03f0*/  ISETP.GT.U32.AND P0, PT, R12, 0x3, PT ;  /* 0x000000030c00780c */ /* 0x000fe20003f04070 */
[----:B------:R-:W-:-:S03]  /*0400*/  IMAD.MOV.U32 R12, RZ, RZ, R8 ;  /* 0x000000ffff0c7224 */ /* 0x000fc600078e0008 */
[----:B------:R-:W-:Y:S01]  /*0410*/  ISETP.GT.U32.AND.EX P0, PT, R13, RZ, PT, P0 ;  /* 0x000000ff0d00720c */ /* 0x000fe20003f04100 */
[----:B------:R-:W-:Y:S01]  /*0420*/  IMAD.MOV.U32 R13, RZ, RZ, R9 ;  /* 0x000000ffff0d7224 */ /* 0x000fe200078e0009 */
[----:B--2---:R-:W-:-:S04]  /*0430*/  FSETP.GE.AND P1, PT, R6, R3, PT ;  /* 0x000000030600720b */ /* 0x004fc80003f26000 */
[----:B------:R-:W-:Y:S02]  /*0440*/  SEL R10, R5, R10, P1 ;  /* 0x0000000a050a7207 */ /* 0x000fe40000800000 */
[----:B------:R-:W-:-:S05]  /*0450*/  SEL R11, R7, R11, P1 ;  /* 0x0000000b070b7207 */ /* 0x000fca0000800000 */
[----:B------:R-:W-:Y:S05]  /*0460*/  @P0 BRA `(.L_x_4) ;  /* 0xfffffffc00b40947 */ /* 0x000fea000383ffff */
.L_x_3:
[----:B------:R-:W0:Y:S01]  /*0470*/  LDCU.64 UR4, c[0x0][0x390] ;  /* 0x00007200ff0477ac */ /* 0x000e220008000a00 */
[----:B------:R-:W-:Y:S02]  /*0480*/  IMAD.MOV.U32 R2, RZ, RZ, R10 ;  /* 0x000000ffff027224 */ /* 0x000fe400078e000a */
[----:B------:R-:W-:Y:S01]  /*0490*/  IMAD.MOV.U32 R3, RZ, RZ, R11 ;  /* 0x000000ffff037224 */ /* 0x000fe200078e000b */
[----:B0-----:R-:W-:-:S04]  /*04a0*/  LEA R4, P0, R0, UR4, 0x3 ;  /* 0x0000000400047c11 */ /* 0x001fc8000f8018ff */
[----:B------:R-:W-:-:S05]  /*04b0*/  LEA.HI.X R5, R0, UR5, RZ, 0x3, P0 ;  /* 0x0000000500057c11 */ /* 0x000fca00080f1cff */
[----:B------:R-:W-:Y:S01]  /*04c0*/  STG.E.64 desc[UR8][R4.64], R2 ;  /* 0x0000000204007986 */ /* 0x000fe2000c101b08 */
[----:B------:R-:W-:Y:S05]  /*04d0*/  EXIT ;  /* 0x000000000000794d */ /* 0x000fea0003800000 */
.L_x_5:
[----:B------:R-:W-:-:S00]  /*04e0*/  BRA `(.L_x_5) ;  /* 0xfffffffc00fc7947 */ /* 0x000fc0000383ffff */
[----:B------:R-:W-:-:S00]  /*04f0*/  NOP ;  /* 0x0000000000007918 */ /* 0x000fc00000000000 */
        /* <DEDUP_REMOVED lines=8> */
.L_x_17:


//--------------------- .text._Z10kernel_BS3IfEvPKT_S2_Pmmm --------------------------
	.section	.text._Z10kernel_BS3IfEvPKT_S2_Pmmm,"ax",@progbits
	.align	128
        .global         _Z10kernel_BS3IfEvPKT_S2_Pmmm
        .type           _Z10kernel_BS3IfEvPKT_S2_Pmmm,@function
        .size           _Z10kernel_BS3IfEvPKT_S2_Pmmm,(.L_x_18 - _Z10kernel_BS3IfEvPKT_S2_Pmmm)
        .other          _Z10kernel_BS3IfEvPKT_S2_Pmmm,@"STO_CUDA_ENTRY STV_DEFAULT"
_Z10kernel_BS3IfEvPKT_S2_Pmmm:
.text._Z10kernel_BS3IfEvPKT_S2_Pmmm:
        /* <DEDUP_REMOVED lines=9> */
[----:B------:R-:W0:Y:S01]  /*0090*/  LDCU.64 UR6, c[0x0][0x358] ;  /* 0x00006b00ff0677ac */ /* 0x000e220008000a00 */
[----:B------:R-:W1:Y:S01]  /*00a0*/  LDCU.64 UR10, c[0x0][0x3a0] ;  /* 0x00007400ff0a77ac */ /* 0x000e620008000a00 */
[----:B------:R-:W-:-:S05]  /*00b0*/  UMOV UR4, URZ ;  /* 0x000000ff00047c82 */ /* 0x000fca0008000000 */
.L_x_6:
[----:B-1----:R-:W-:Y:S02]  /*00c0*/  USHF.R.U64 UR5, UR10, UR4, UR11 ;  /* 0x000000040a057299 */ /* 0x002fe4000800120b */
[----:B------:R-:W-:Y:S02]  /*00d0*/  USHF.R.U32.HI UR8, URZ, UR4, UR11 ;  /* 0x00000004ff087299 */ /* 0x000fe4000801160b */
[----:B------:R-:W-:-:S03]  /*00e0*/  UISETP.NE.U32.AND UP0, UPT, UR5, URZ, UPT ;  /* 0x000000ff0500728c */ /* 0x000fc6000bf05070 */
[----:B------:R-:W-:Y:S01]  /*00f0*/  UMOV UR5, UR4 ;  /* 0x0000000400057c82 */ /* 0x000fe20008000000 */
[----:B------:R-:W-:Y:S02]  /*0100*/  UISETP.NE.AND.EX UP0, UPT, UR8, URZ, UPT, UP0 ;  /* 0x000000ff0800728c */ /* 0x000fe4000bf05300 */
[----:B------:R-:W-:-:S07]  /*0110*/  UIADD3 UR4, UPT, UPT, UR4, 0x1, URZ ;  /* 0x0000000104047890 */ /* 0x000fce000fffe0ff */
[----:B------:R-:W-:Y:S05]  /*0120*/  BRA.U UP0, `(.L_x_6) ;  /* 0xfffffffd00e47547 */ /* 0x000fea000b83ffff */
[----:B------:R-:W1:Y:S01]  /*0130*/  LDC.64 R2, c[0x0][0x380] ;  /* 0x0000e000ff027b82 */ /* 0x000e620000000a00 */
[----:B------:R-:W-:Y:S01]  /*0140*/  UIADD3 UR4, UPT, UPT, UR5, -0x1, URZ ;  /* 0xffffffff05047890 */ /* 0x000fe2000fffe0ff */
[----:B------:R-:W-:-:S05]  /*0150*/  IMAD.MOV.U32 R15, RZ, RZ, 0x1 ;  /* 0x00000001ff0f7424 */ /* 0x000fca00078e00ff */
[C---:B------:R-:W-:Y:S01]  /*0160*/  SHF.L.U32 R14, R15.reuse, UR4, RZ ;  /* 0x000000040f0e7c19 */ /* 0x040fe200080006ff */
[----:B------:R-:W2:Y:S01]  /*0170*/  LDC.64 R4, c[0x0][0x388] ;  /* 0x0000e200ff047b82 */ /* 0x000ea20000000a00 */
[----:B------:R-:W-:Y:S02]  /*0180*/  SHF.L.U64.HI R15, R15, UR4, RZ ;  /* 0x000000040f0f7c19 */ /* 0x000fe400080102ff */
[----:B-1----:R-:W-:-:S04]  /*0190*/  LEA R6, P1, R14, R2, 0x2 ;  /* 0x000000020e067211 */ /* 0x002fc800078210ff */
[----:B------:R-:W-:Y:S02]  /*01a0*/  LEA.HI.X R7, R14, R3, R15, 0x2, P1 ;  /* 0x000000030e077211 */ /* 0x000fe400008f140f */
[----:B--2---:R-:W-:-:S04]  /*01b0*/  LEA R4, P0, R0, R4, 0x2 ;  /* 0x0000000400047211 */ /* 0x004fc800078010ff */
[----:B0-----:R-:W2:Y:S01]  /*01c0*/  LDG.E.CONSTANT R7, desc[UR6][R6.64] ;  /* 0x0000000606077981 */ /* 0x001ea2000c1e9900 */
[----:B------:R-:W-:-:S05]  /*01d0*/  LEA.HI.X R5, R0, R5, RZ, 0x2, P0 ;  /* 0x0000000500057211 */ /* 0x000fca00000f14ff */
[----:B------:R-:W2:Y:S01]  /*01e0*/  LDG.E.CONSTANT R8, desc[UR6][R4.64] ;  /* 0x0000000604087981 */ /* 0x000ea2000c1e9900 */
[----:B------:R-:W-:Y:S01]  /*01f0*/  UISETP.NE.AND UP0, UPT, UR4, URZ, UPT ;  /* 0x000000ff0400728c */ /* 0x000fe2000bf05270 */
[----:B--2---:R-:W-:-:S04]  /*0200*/  FSETP.GTU.AND P0, PT, R7, R8, PT ;  /* 0x000000080700720b */ /* 0x004fc80003f0c000 */
[----:B------:R-:W-:Y:S02]  /*0210*/  SEL R12, R14, RZ, !P0 ;  /* 0x000000ff0e0c7207 */ /* 0x000fe40004000000 */
[----:B------:R-:W-:Y:S02]  /*0220*/  SEL R13, R15, RZ, !P0 ;  /* 0x000000ff0f0d7207 */ /* 0x000fe40004000000 */
[----:B------:R-:W-:Y:S05]  /*0230*/  BRA.U !UP0, `(.L_x_7) ;  /* 0x00000001084c7547 */ /* 0x000fea000b800000 */
.L_x_8:
[--C-:B------:R-:W-:Y:S02]  /*0240*/  SHF.R.U64 R10, R14, 0x1, R15.reuse ;  /* 0x000000010e0a7819 */ /* 0x100fe4000000120f */
[----:B------:R-:W-:Y:S02]  /*0250*/  SHF.R.U32.HI R11, RZ, 0x1, R15 ;  /* 0x00000001ff0b7819 */ /* 0x000fe4000001160f */
[----:B------:R-:W-:Y:S02]  /*0260*/  LOP3.LUT R7, R12, R10, RZ, 0xfc, !PT ;  /* 0x0000000a0c077212 */ /* 0x000fe400078efcff */
[----:B------:R-:W-:Y:S02]  /*0270*/  LOP3.LUT R9, R13, R11, RZ, 0xfc, !PT ;  /* 0x0000000b0d097212 */ /* 0x000fe400078efcff */
[----:B------:R-:W-:-:S04]  /*0280*/  ISETP.LT.U32.AND P0, PT, R7, UR10, PT ;  /* 0x0000000a07007c0c */ /* 0x000fc8000bf01070 */
[----:B------:R-:W-:-:S04]  /*0290*/  ISETP.LT.U32.AND.EX P0, PT, R9, UR11, PT, P0 ;  /* 0x0000000b09007c0c */ /* 0x000fc8000bf01100 */
[----:B------:R-:W-:Y:S02]  /*02a0*/  SEL R5, R7, UR10, P0 ;  /* 0x0000000a07057c07 */ /* 0x000fe40008000000 */
[----:B------:R-:W-:Y:S02]  /*02b0*/  SEL R6, R9, UR11, P0 ;  /* 0x0000000b09067c07 */ /* 0x000fe40008000000 */
[----:B------:R-:W-:-:S04]  /*02c0*/  LEA R4, P0, R5, R2, 0x2 ;  /* 0x0000000205047211 */ /* 0x000fc800078010ff */
[----:B------:R-:W-:-:S06]  /*02d0*/  LEA.HI.X R5, R5, R3, R6, 0x2, P0 ;  /* 0x0000000305057211 */ /* 0x000fcc00000f1406 */
        /* <DEDUP_REMOVED lines=9> */
.L_x_7:
[----:B------:R-:W0:Y:S01]  /*0370*/  LDCU.64 UR4, c[0x0][0x390] ;  /* 0x00007200ff0477ac */ /* 0x000e220008000a00 */
[----:B------:R-:W-:Y:S02]  /*0380*/  IMAD.MOV.U32 R2, RZ, RZ, R12 ;  /* 0x000000ffff027224 */ /* 0x000fe400078e000c */
[----:B------:R-:W-:Y:S01]  /*0390*/  IMAD.MOV.U32 R3, RZ, RZ, R13 ;  /* 0x000000ffff037224 */ /* 0x000fe200078e000d */
[----:B0-----:R-:W-:-:S04]  /*03a0*/  LEA R4, P0, R0, UR4, 0x3 ;  /* 0x0000000400047c11 */ /* 0x001fc8000f8018ff */
[----:B------:R-:W-:-:S05]  /*03b0*/  LEA.HI.X R5, R0, UR5, RZ, 0x3, P0 ;  /* 0x0000000500057c11 */ /* 0x000fca00080f1cff */
[----:B------:R-:W-:Y:S01]  /*03c0*/  STG.E.64 desc[UR6][R4.64], R2 ;  /* 0x0000000204007986 */ /* 0x000fe2000c101b06 */
[----:B------:R-:W-:Y:S05]  /*03d0*/  EXIT ;  /* 0x000000000000794d */ /* 0x000fea0003800000 */
.L_x_9:
        /* <DEDUP_REMOVED lines=10> */
.L_x_18:


//--------------------- .text._Z10kernel_BS2IfEvPKT_S2_Pmmm --------------------------
	.section	.text._Z10kernel_BS2IfEvPKT_S2_Pmmm,"ax",@progbits
	.align	128
        .global         _Z10kernel_BS2IfEvPKT_S2_Pmmm
        .type           _Z10kernel_BS2IfEvPKT_S2_Pmmm,@function
        .size           _Z10kernel_BS2IfEvPKT_S2_Pmmm,(.L_x_19 - _Z10kernel_BS2IfEvPKT_S2_Pmmm)
        .other          _Z10kernel_BS2IfEvPKT_S2_Pmmm,@"STO_CUDA_ENTRY STV_DEFAULT"
_Z10kernel_BS2IfEvPKT_S2_Pmmm:
.text._Z10kernel_BS2IfEvPKT_S2_Pmmm:
        /* <DEDUP_REMOVED lines=12> */
.L_x_10:
        /* <DEDUP_REMOVED lines=24> */
[----:B------:R-:W-:Y:S01]  /*0240*/  IMAD.MOV.U32 R4, RZ, RZ, R9 ;  /* 0x000000ffff047224 */ /* 0x000fe200078e0009 */
[----:B------:R-:W0:Y:S01]  /*0250*/  LDCU.64 UR8, c[0x0][0x3a0] ;  /* 0x00007400ff0877ac */ /* 0x000e220008000a00 */
[----:B------:R-:W-:-:S07]  /*0260*/  IMAD.MOV.U32 R5, RZ, RZ, R10 ;  /* 0x000000ffff057224 */ /* 0x000fce00078e000a */
.L_x_12:
[--C-:B------:R-:W-:Y:S02]  /*0270*/  SHF.R.U64 R10, R4, 0x1, R5.reuse ;  /* 0x00000001040a7819 */ /* 0x100fe40000001205 */
[----:B------:R-:W-:Y:S02]  /*0280*/  SHF.R.U32.HI R9, RZ, 0x1, R5 ;  /* 0x00000001ff097819 */ /* 0x000fe40000011605 */
[----:B------:R-:W-:Y:S02]  /*0290*/  LOP3.LUT R12, R7, R10, RZ, 0xfc, !PT ;  /* 0x0000000a070c7212 */ /* 0x000fe400078efcff */
[----:B------:R-:W-:Y:S02]  /*02a0*/  LOP3.LUT R11, R8, R9, RZ, 0xfc, !PT ;  /* 0x00000009080b7212 */ /* 0x000fe400078efcff */
[----:B0-----:R-:W-:-:S04]  /*02b0*/  ISETP.GE.U32.AND P0, PT, R12, UR8, PT ;  /* 0x000000080c007c0c */ /* 0x001fc8000bf06070 */
[----:B------:R-:W-:-:S13]  /*02c0*/  ISETP.GE.U32.AND.EX P0, PT, R11, UR9, PT, P0 ;  /* 0x000000090b007c0c */ /* 0x000fda000bf06100 */
[----:B------:R-:W0:Y:S02]  /*02d0*/  @!P0 LDC.64 R2, c[0x0][0x380] ;  /* 0x0000e000ff028b82 */ /* 0x000e240000000a00 */
[----:B0-----:R-:W-:-:S04]  /*02e0*/  @!P0 LEA R2, P1, R12, R2, 0x2 ;  /* 0x000000020c028211 */ /* 0x001fc800078210ff */
[----:B------:R-:W-:-:S06]  /*02f0*/  @!P0 LEA.HI.X R3, R12, R3, R11, 0x2, P1 ;  /* 0x000000030c038211 */ /* 0x000fcc00008f140b */
[----:B------:R-:W2:Y:S01]  /*0300*/  @!P0 LDG.E.CONSTANT R3, desc[UR6][R2.64] ;  /* 0x0000000602038981 */ /* 0x000ea2000c1e9900 */
[----:B------:R-:W-:Y:S01]  /*0310*/  ISETP.GT.U32.AND P1, PT, R4, 0x3, PT ;  /* 0x000000030400780c */ /* 0x000fe20003f24070 */
[----:B------:R-:W-:-:S03]  /*0320*/  IMAD.MOV.U32 R4, RZ, RZ, R10 ;  /* 0x000000ffff047224 */ /* 0x000fc600078e000a */
[----:B------:R-:W-:Y:S01]  /*0330*/  ISETP.GT.U32.AND.EX P1, PT, R5, RZ, PT, P1 ;  /* 0x000000ff0500720c */ /* 0x000fe20003f24110 */
[----:B------:R-:W-:Y:S01]  /*0340*/  IMAD.MOV.U32 R5, RZ, RZ, R9 ;  /* 0x000000ffff057224 */ /* 0x000fe200078e0009 */
[----:B--2---:R-:W-:-:S04]  /*0350*/  @!P0 FSETP.GE.AND P2, PT, R6, R3, PT ;  /* 0x000000030600820b */ /* 0x004fc80003f46000 */
[----:B------:R-:W-:Y:S02]  /*0360*/  @!P0 SEL R7, R12, R7, P2 ;  /* 0x000000070c078207 */ /* 0x000fe40001000000 */
[----:B------:R-:W-:-:S05]  /*0370*/  @!P0 SEL R8, R11, R8, P2 ;  /* 0x000000080b088207 */ /* 0x000fca0001000000 */
[----:B------:R-:W-:Y:S05]  /*0380*/  @P1 BRA `(.L_x_12) ;  /* 0xfffffffc00b81947 */ /* 0x000fea000383ffff */
.L_x_11:
[----:B------:R-:W0:Y:S01]  /*0390*/  LDCU.64 UR4, c[0x0][0x390] ;  /* 0x00007200ff0477ac */ /* 0x000e220008000a00 */
[----:B------:R-:W-:Y:S02]  /*03a0*/  IMAD.MOV.U32 R2, RZ, RZ, R7 ;  /* 0x000000ffff027224 */ /* 0x000fe400078e0007 */
[----:B------:R-:W-:Y:S01]  /*03b0*/  IMAD.MOV.U32 R3, RZ, RZ, R8 ;  /* 0x000000ffff037224 */ /* 0x000fe200078e0008 */
[----:B0-----:R-:W-:-:S04]  /*03c0*/  LEA R4, P0, R0, UR4, 0x3 ;  /* 0x0000000400047c11 */ /* 0x001fc8000f8018ff */
[----:B------:R-:W-:-:S05]  /*03d0*/  LEA.HI.X R5, R0, UR5, RZ, 0x3, P0 ;  /* 0x0000000500057c11 */ /* 0x000fca00080f1cff */
[----:B------:R-:W-:Y:S01]  /*03e0*/  STG.E.64 desc[UR6][R4.64], R2 ;  /* 0x0000000204007986 */ /* 0x000fe2000c101b06 */
[----:B------:R-:W-:Y:S05]  /*03f0*/  EXIT ;  /* 0x000000000000794d */ /* 0x000fea0003800000 */
.L_x_13:
        /* <DEDUP_REMOVED lines=16> */
.L_x_19:


//--------------------- .text._Z9kernel_BSIfEvPKT_S2_Pmmm --------------------------
	.section	.text._Z9kernel_BSIfEvPKT_S2_Pmmm,"ax",@progbits
	.align	128
        .global         _Z9kernel_BSIfEvPKT_S2_Pmmm
        .type           _Z9kernel_BSIfEvPKT_S2_Pmmm,@function
        .size           _Z9kernel_BSIfEvPKT_S2_Pmmm,(.L_x_20 - _Z9kernel_BSIfEvPKT_S2_Pmmm)
        .other          _Z9kernel_BSIfEvPKT_S2_Pmmm,@"STO_CUDA_ENTRY STV_DEFAULT"
_Z9kernel_BSIfEvPKT_S2_Pmmm:
.text._Z9kernel_BSIfEvPKT_S2_Pmmm:
        /* <DEDUP_REMOVED lines=10> */
[----:B------:R-:W-:Y:S01]  /*00a0*/  CS2R R10, SRZ ;  /* 0x00000000000a7805 */ /* 0x000fe2000001ff00 */
[----:B------:R-:W1:Y:S01]  /*00b0*/  LDCU.64 UR4, c[0x0][0x388] ;  /* 0x00007100ff0477ac */ /* 0x000e620008000a00 */
[----:B0-----:R-:W-:-:S04]  /*00c0*/  UISETP.GE.U32.AND UP0, UPT, UR6, 0x2, UPT ;  /* 0x000000020600788c */ /* 0x001fc8000bf06070 */
[----:B------:R-:W-:Y:S01]  /*00d0*/  UISETP.GE.U32.AND.EX UP0, UPT, UR7, URZ, UPT, UP0 ;  /* 0x000000ff0700728c */ /* 0x000fe2000bf06100 */
[----:B-1----:R-:W-:-:S04]  /*00e0*/  LEA R2, P0, R0, UR4, 0x2 ;  /* 0x0000000400027c11 */ /* 0x002fc8000f8010ff */
[----:B------:R-:W-:Y:S01]  /*00f0*/  LEA.HI.X R3, R0, UR5, RZ, 0x2, P0 ;  /* 0x0000000500037c11 */ /* 0x000fe200080f14ff */
[----:B------:R-:W0:Y:S03]  /*0100*/  LDCU.64 UR4, c[0x0][0x358] ;  /* 0x00006b00ff0477ac */ /* 0x000e260008000a00 */
[----:B------:R-:W-:Y:S05]  /*0110*/  BRA.U !UP0, `(.L_x_14) ;  /* 0x00000001086c7547 */ /* 0x000fea000b800000 */
[----:B0-----:R0:W5:Y:S01]  /*0120*/  LDG.E.CONSTANT R4, desc[UR4][R2.64] ;  /* 0x0000000402047981 */ /* 0x001162000c1e9900 */
[----:B------:R-:W1:Y:S01]  /*0130*/  LDCU.64 UR8, c[0x0][0x3a0] ;  /* 0x00007400ff0877ac */ /* 0x000e620008000a00 */
[----:B------:R-:W-:Y:S01]  /*0140*/  BSSY.RECONVERGENT B0, `(.L_x_14) ;  /* 0x0000018000007945 */ /* 0x000fe20003800200 */
[----:B------:R-:W-:Y:S01]  /*0150*/  CS2R R10, SRZ ;  /* 0x00000000000a7805 */ /* 0x000fe2000001ff00 */
[----:B------:R-:W2:Y:S01]  /*0160*/  LDCU.64 UR6, c[0x0][0x380] ;  /* 0x00007000ff0677ac */ /* 0x000ea20008000a00 */
[----:B-1----:R-:W-:Y:S02]  /*0170*/  IMAD.U32 R5, RZ, RZ, UR8 ;  /* 0x00000008ff057e24 */ /* 0x002fe4000f8e00ff */
[----:B------:R-:W-:Y:S02]  /*0180*/  IMAD.U32 R6, RZ, RZ, UR9 ;  /* 0x00000009ff067e24 */ /* 0x000fe4000f8e00ff */
[----:B------:R-:W-:Y:S02]  /*0190*/  IMAD.U32 R8, RZ, RZ, UR8 ;  /* 0x00000008ff087e24 */ /* 0x000fe4000f8e00ff */
[----:B0-2---:R-:W-:-:S07]  /*01a0*/  IMAD.U32 R7, RZ, RZ, UR9 ;  /* 0x00000009ff077e24 */ /* 0x005fce000f8e00ff */
.L_x_15:
[--C-:B------:R-:W-:Y:S02]  /*01b0*/  SHF.R.U64 R5, R5, 0x1, R6.reuse ;  /* 0x0000000105057819 */ /* 0x100fe40000001206 */
[----:B------:R-:W-:Y:S02]  /*01c0*/  SHF.R.U32.HI R6, RZ, 0x1, R6 ;  /* 0x00000001ff067819 */ /* 0x000fe40000011606 */
[----:B------:R-:W-:-:S05]  /*01d0*/  IADD3 R5, P0, PT, R10, R5, RZ ;  /* 0x000000050a057210 */ /* 0x000fca0007f1e0ff */
[----:B------:R-:W-:Y:S01]  /*01e0*/  IMAD.X R6, R11, 0x1, R6, P0 ;  /* 0x000000010b067824 */ /* 0x000fe200000e0606 */
[----:B------:R-:W-:-:S04]  /*01f0*/  LEA R2, P0, R5, UR6, 0x2 ;  /* 0x0000000605027c11 */ /* 0x000fc8000f8010ff */
[----:B------:R-:W-:-:S06]  /*0200*/  LEA.HI.X R3, R5, UR7, R6, 0x2, P0 ;  /* 0x0000000705037c11 */ /* 0x000fcc00080f1406 */
[----:B------:R-:W2:Y:S02]  /*0210*/  LDG.E.CONSTANT R3, desc[UR4][R2.64] ;  /* 0x0000000402037981 */ /* 0x000ea4000c1e9900 */
[----:B--2--5:R-:W-:-:S04]  /*0220*/  FSETP.GEU.AND P0, PT, R4, R3, PT ;  /* 0x000000030400720b */ /* 0x024fc80003f0e000 */
[----:B------:R-:W-:Y:S02]  /*0230*/  SEL R10, R10, R5, !P0 ;  /* 0x000000050a0a7207 */ /* 0x000fe40004000000 */
[----:B------:R-:W-:Y:S02]  /*0240*/  SEL R8, R5, R8, !P0 ;  /* 0x0000000805087207 */ /* 0x000fe40004000000 */
[----:B------:R-:W-:Y:S02]  /*0250*/  SEL R11, R11, R6, !P0 ;  /* 0x000000060b0b7207 */ /* 0x000fe40004000000 */
[----:B------:R-:W-:Y:S02]  /*0260*/  IADD3 R5, P1, PT, R8, -R10, RZ ;  /* 0x8000000a08057210 */ /* 0x000fe40007f3e0ff */
[----:B------:R-:W-:Y:S02]  /*0270*/  SEL R7, R6, R7, !P0 ;  /* 0x0000000706077207 */ /* 0x000fe40004000000 */
[----:B------:R-:W-:-:S03]  /*0280*/  ISETP.GT.U32.AND P0, PT, R5, 0x1, PT ;  /* 0x000000010500780c */ /* 0x000fc60003f04070 */
[----:B------:R-:W-:-:S05]  /*0290*/  IMAD.X R6, R7, 0x1, ~R11, P1 ;  /* 0x0000000107067824 */ /* 0x000fca00008e0e0b */
[----:B------:R-:W-:-:S13]  /*02a0*/  ISETP.GT.U32.AND.EX P0, PT, R6, RZ, PT, P0 ;  /* 0x000000ff0600720c */ /* 0x000fda0003f04100 */
[----:B------:R-:W-:Y:S05]  /*02b0*/  @P0 BRA `(.L_x_15) ;  /* 0xfffffffc00bc0947 */ /* 0x000fea000383ffff */
[----:B------:R-:W-:Y:S05]  /*02c0*/  BSYNC.RECONVERGENT B0 ;  /* 0x0000000000007941 */ /* 0x000fea0003800200 */
.L_x_14:
[----:B------:R-:W1:Y:S01]  /*02d0*/  LDCU.64 UR8, c[0x0][0x390] ;  /* 0x00007200ff0877ac */ /* 0x000e620008000a00 */
[----:B------:R-:W-:Y:S02]  /*02e0*/  IMAD.MOV.U32 R2, RZ, RZ, R10 ;  /* 0x000000ffff027224 */ /* 0x000fe400078e000a */
[----:B------:R-:W-:Y:S01]  /*02f0*/  IMAD.MOV.U32 R3, RZ, RZ, R11 ;  /* 0x000000ffff037224 */ /* 0x000fe200078e000b */
[----:B-1----:R-:W-:-:S04]  /*0300*/  LEA R4, P0, R0, UR8, 0x3 ;  /* 0x0000000800047c11 */ /* 0x002fc8000f8018ff */
[----:B------:R-:W-:-:S05]  /*0310*/  LEA.HI.X R5, R0, UR9, RZ, 0x3, P0 ;  /* 0x0000000900057c11 */ /* 0x000fca00080f1cff */
[----:B0-----:R-:W-:Y:S01]  /*0320*/  STG.E.64 desc[UR4][R4.64], R2 ;  /* 0x0000000204007986 */ /* 0x001fe2000c101b04 */
[----:B------:R-:W-:Y:S05]  /*0330*/  EXIT ;  /* 0x000000000000794d */ /* 0x000fea0003800000 */
.L_x_16:
        /* <DEDUP_REMOVED lines=12> */
.L_x_20:


//--------------------- .nv.shared._Z10kernel_BS4IfEvPKT_S2_Pmmm --------------------------
	.section	.nv.shared._Z10kernel_BS4IfEvPKT_S2_Pmmm,"aw",@nobits
	.sectionflags	@""
	.align	8
.nv.shared._Z10kernel_BS4IfEvPKT_S2_Pmmm:
	.zero		1032


//--------------------- .nv.shared.reserved.0     --------------------------
	.section	.nv.shared.reserved.0,"aw",@nobits
	.weak		__nv_reservedSMEM_offset_0_alias
	.size		__nv_reservedSMEM_offset_0_alias, 0, 64
	.other		__nv_reservedSMEM_offset_0_alias,@"STO_CUDA_RESERVED_SHARED STV_DEFAULT"
__nv_reservedSMEM_offset_0_alias:
	.zero		0
	.zero		64


//--------------------- .nv.constant0._Z10kernel_BS4IfEvPKT_S2_Pmmm --------------------------
	.section	.nv.constant0._Z10kernel_BS4IfEvPKT_S2_Pmmm,"a",@progbits
	.sectionflags	@""
	.align	4
.nv.constant0._Z10kernel_BS4IfEvPKT_S2_Pmmm:
	.zero		936


//--------------------- .nv.constant0._Z10kernel_BS3IfEvPKT_S2_Pmmm --------------------------
	.section	.nv.constant0._Z10kernel_BS3IfEvPKT_S2_Pmmm,"a",@progbits
	.sectionflags	@""
	.align	4
.nv.constant0._Z10kernel_BS3IfEvPKT_S2_Pmmm:
	.zero		936


//--------------------- .nv.constant0._Z10kernel_BS2IfEvPKT_S2_Pmmm --------------------------
	.section	.nv.constant0._Z10kernel_BS2IfEvPKT_S2_Pmmm,"a",@progbits
	.sectionflags	@""
	.align	4
.nv.constant0._Z10kernel_BS2IfEvPKT_S2_Pmmm:
	.zero		936


//--------------------- .nv.constant0._Z9kernel_BSIfEvPKT_S2_Pmmm --------------------------
	.section	.nv.constant0._Z9kernel_BSIfEvPKT_S2_Pmmm,"a",@progbits
	.sectionflags	@""
	.align	4
.nv.constant0._Z9kernel_BSIfEvPKT_S2_Pmmm:
	.zero		936


//--------------------- SYMBOLS --------------------------

	.type		.nv.reservedSmem.offset0,@object
	.size		.nv.reservedSmem.offset0,0x4
	.type		.nv.reservedSmem.cap,@object
	.size		.nv.reservedSmem.cap,0x4
